//
// Generated by NVIDIA NVVM Compiler
//
// Compiler Build ID: CL-36424714
// Cuda compilation tools, release 13.0, V13.0.88
// Based on NVVM 20.0.0
//

.version 9.0
.target sm_100
.address_size 64

	// .globl	_Z20buildEmptyBinaryTreeP10RBTreeNodei

.visible .entry _Z20buildEmptyBinaryTreeP10RBTreeNodei(
	.param .u64 .ptr .align 1 _Z20buildEmptyBinaryTreeP10RBTreeNodei_param_0,
	.param .u32 _Z20buildEmptyBinaryTreeP10RBTreeNodei_param_1
)
{
	.reg .pred 	%p<5>;
	.reg .b32 	%r<13>;
	.reg .b64 	%rd<20>;

	ld.param.u64 	%rd9, [_Z20buildEmptyBinaryTreeP10RBTreeNodei_param_0];
	ld.param.u32 	%r3, [_Z20buildEmptyBinaryTreeP10RBTreeNodei_param_1];
	mov.u32 	%r4, %tid.x;
	mov.u32 	%r5, %ctaid.x;
	mov.u32 	%r6, %ntid.x;
	mad.lo.s32 	%r1, %r5, %r6, %r4;
	setp.ge.s32 	%p1, %r1, %r3;
	@%p1 bra 	$L__BB0_8;
	cvta.to.global.u64 	%rd11, %rd9;
	mul.wide.s32 	%rd12, %r1, 40;
	add.s64 	%rd1, %rd11, %rd12;
	st.global.u32 	[%rd1], %r1;
	shl.b32 	%r2, %r1, 1;
	or.b32  	%r7, %r2, 1;
	setp.ge.s32 	%p2, %r7, %r3;
	mul.wide.s32 	%rd13, %r2, 40;
	add.s64 	%rd2, %rd9, %rd13;
	mov.b64 	%rd17, 0;
	@%p2 bra 	$L__BB0_3;
	add.s64 	%rd17, %rd2, 40;
$L__BB0_3:
	st.global.u64 	[%rd1+16], %rd17;
	add.s32 	%r8, %r2, 2;
	setp.ge.s32 	%p3, %r8, %r3;
	mov.b64 	%rd18, 0;
	@%p3 bra 	$L__BB0_5;
	add.s64 	%rd18, %rd2, 80;
$L__BB0_5:
	st.global.u64 	[%rd1+24], %rd18;
	setp.eq.s32 	%p4, %r1, 0;
	mov.b64 	%rd19, 0;
	@%p4 bra 	$L__BB0_7;
	add.s32 	%r9, %r1, -1;
	shr.u32 	%r10, %r9, 31;
	add.s32 	%r11, %r9, %r10;
	shr.s32 	%r12, %r11, 1;
	mul.wide.s32 	%rd16, %r12, 40;
	add.s64 	%rd19, %rd9, %rd16;
$L__BB0_7:
	st.global.u64 	[%rd1+32], %rd19;
$L__BB0_8:
	ret;

}
	// .globl	_Z19storeItemsIntoNodesP10RBTreeNodePiS1_i
.visible .entry _Z19storeItemsIntoNodesP10RBTreeNodePiS1_i(
	.param .u64 .ptr .align 1 _Z19storeItemsIntoNodesP10RBTreeNodePiS1_i_param_0,
	.param .u64 .ptr .align 1 _Z19storeItemsIntoNodesP10RBTreeNodePiS1_i_param_1,
	.param .u64 .ptr .align 1 _Z19storeItemsIntoNodesP10RBTreeNodePiS1_i_param_2,
	.param .u32 _Z19storeItemsIntoNodesP10RBTreeNodePiS1_i_param_3
)
{
	.reg .pred 	%p<7>;
	.reg .b32 	%r<48>;
	.reg .b64 	%rd<12>;

	ld.param.u64 	%rd1, [_Z19storeItemsIntoNodesP10RBTreeNodePiS1_i_param_0];
	ld.param.u64 	%rd2, [_Z19storeItemsIntoNodesP10RBTreeNodePiS1_i_param_1];
	ld.param.u64 	%rd3, [_Z19storeItemsIntoNodesP10RBTreeNodePiS1_i_param_2];
	ld.param.u32 	%r14, [_Z19storeItemsIntoNodesP10RBTreeNodePiS1_i_param_3];
	mov.u32 	%r15, %tid.x;
	mov.u32 	%r16, %ctaid.x;
	mov.u32 	%r17, %ntid.x;
	mad.lo.s32 	%r1, %r16, %r17, %r15;
	setp.ge.s32 	%p1, %r1, %r14;
	@%p1 bra 	$L__BB1_9;
	add.s32 	%r2, %r1, 1;
	setp.lt.u32 	%p2, %r2, 2;
	mov.b32 	%r43, 0;
	@%p2 bra 	$L__BB1_4;
	mov.b32 	%r43, 0;
	mov.u32 	%r44, %r2;
$L__BB1_3:
	shr.s32 	%r44, %r44, 1;
	add.s32 	%r43, %r43, 1;
	setp.lt.u32 	%p3, %r44, 2;
	@%p3 bra 	$L__BB1_4;
	bra.uni 	$L__BB1_3;
$L__BB1_4:
	setp.lt.u32 	%p4, %r14, 2;
	mov.b32 	%r47, 0;
	@%p4 bra 	$L__BB1_7;
	mov.b32 	%r47, 0;
	mov.u32 	%r46, %r14;
$L__BB1_6:
	shr.s32 	%r46, %r46, 1;
	add.s32 	%r47, %r47, 1;
	setp.gt.u32 	%p5, %r46, 1;
	@%p5 bra 	$L__BB1_6;
$L__BB1_7:
	mov.b32 	%r22, -1;
	shl.b32 	%r23, %r22, %r43;
	add.s32 	%r24, %r23, %r2;
	shl.b32 	%r25, %r24, 1;
	or.b32  	%r26, %r25, 1;
	shl.b32 	%r27, %r26, %r47;
	mov.b32 	%r28, 1;
	shl.b32 	%r29, %r28, %r43;
	div.s32 	%r30, %r27, %r29;
	shr.u32 	%r31, %r30, 31;
	add.s32 	%r32, %r30, %r31;
	shr.s32 	%r33, %r32, 1;
	shl.b32 	%r34, %r22, %r47;
	add.s32 	%r35, %r14, %r34;
	add.s32 	%r36, %r35, %r30;
	sub.s32 	%r37, %r36, %r33;
	add.s32 	%r38, %r37, 1;
	min.s32 	%r13, %r30, %r38;
	add.s32 	%r39, %r13, -2;
	setp.ge.s32 	%p6, %r39, %r14;
	@%p6 bra 	$L__BB1_9;
	cvta.to.global.u64 	%rd4, %rd2;
	mul.wide.s32 	%rd5, %r13, 4;
	add.s64 	%rd6, %rd4, %rd5;
	ld.global.u32 	%r40, [%rd6+-4];
	cvta.to.global.u64 	%rd7, %rd1;
	mul.wide.s32 	%rd8, %r1, 40;
	add.s64 	%rd9, %rd7, %rd8;
	st.global.u32 	[%rd9], %r40;
	cvta.to.global.u64 	%rd10, %rd3;
	add.s64 	%rd11, %rd10, %rd5;
	ld.global.u32 	%r41, [%rd11+-4];
	st.global.u32 	[%rd9+4], %r41;
$L__BB1_9:
	ret;

}
	// .globl	_Z10colorNodesP10RBTreeNodei
.visible .entry _Z10colorNodesP10RBTreeNodei(
	.param .u64 .ptr .align 1 _Z10colorNodesP10RBTreeNodei_param_0,
	.param .u32 _Z10colorNodesP10RBTreeNodei_param_1
)
{
	.reg .pred 	%p<2>;
	.reg .b16 	%rs<4>;
	.reg .b32 	%r<6>;
	.reg .b64 	%rd<5>;

	ld.param.u64 	%rd1, [_Z10colorNodesP10RBTreeNodei_param_0];
	ld.param.u32 	%r2, [_Z10colorNodesP10RBTreeNodei_param_1];
	mov.u32 	%r3, %tid.x;
	mov.u32 	%r4, %ctaid.x;
	mov.u32 	%r5, %ntid.x;
	mad.lo.s32 	%r1, %r4, %r5, %r3;
	setp.ge.s32 	%p1, %r1, %r2;
	@%p1 bra 	$L__BB2_2;
	cvta.to.global.u64 	%rd2, %rd1;
	cvt.u16.u32 	%rs1, %r1;
	not.b16 	%rs2, %rs1;
	and.b16  	%rs3, %rs2, 1;
	mul.wide.s32 	%rd3, %r1, 40;
	add.s64 	%rd4, %rd2, %rd3;
	st.global.u8 	[%rd4+8], %rs3;
$L__BB2_2:
	ret;

}


// ===== COMPILED SASS (sm_100) =====

	.target	sm_100

	.elftype	@"ET_EXEC"


//--------------------- .note.nv.tkinfo           --------------------------
	.section	.note.nv.tkinfo,"",@"SHT_NOTE"
	.sectionflags	@"SHF_NOTE_NV_TKINFO"
	.tkinfo
        /*0018*/ 	.word	0x00000002
        /*0030*/ 	.string	""
        /*0030*/ 	.string	"ptxas"
        /*0030*/ 	.string	"Cuda compilation tools, release 13.0, V13.0.88"
        /*0030*/ 	.string	"Build cuda_13.0.r13.0/compiler.36424714_0"
        /*0030*/ 	.string	"-arch sm_100 -m 64 "



//--------------------- .note.nv.cuinfo           --------------------------
	.section	.note.nv.cuinfo,"",@"SHT_NOTE"
	.sectionflags	@"SHF_NOTE_NV_CUINFO"
        /*0018*/ 	.short	0x0002
        /*001a*/ 	.short	0x0064
        /*001c*/ 	.short	0x0082
	.zero		2


//--------------------- .nv.info                  --------------------------
	.section	.nv.info,"",@"SHT_CUDA_INFO"
	.align	4


	//----- nvinfo : EIATTR_REGCOUNT
	.align		4
        /*0000*/ 	.byte	0x04, 0x2f
        /*0002*/ 	.short	(.L_1 - .L_0)
	.align		4
.L_0:
        /*0004*/ 	.word	index@(_Z20buildEmptyBinaryTreeP10RBTreeNodei)
        /*0008*/ 	.word	0x00000014


	//----- nvinfo : EIATTR_FRAME_SIZE
	.align		4
.L_1:
        /*000c*/ 	.byte	0x04, 0x11
        /*000e*/ 	.short	(.L_3 - .L_2)
	.align		4
.L_2:
        /*0010*/ 	.word	index@(_Z20buildEmptyBinaryTreeP10RBTreeNodei)
        /*0014*/ 	.word	0x00000000


	//----- nvinfo : EIATTR_REGCOUNT
	.align		4
.L_3:
        /*0018*/ 	.byte	0x04, 0x2f
        /*001a*/ 	.short	(.L_5 - .L_4)
	.align		4
.L_4:
        /*001c*/ 	.word	index@(_Z19storeItemsIntoNodesP10RBTreeNodePiS1_i)
        /*0020*/ 	.word	0x0000000d


	//----- nvinfo : EIATTR_FRAME_SIZE
	.align		4
.L_5:
        /*0024*/ 	.byte	0x04, 0x11
        /*0026*/ 	.short	(.L_7 - .L_6)
	.align		4
.L_6:
        /*0028*/ 	.word	index@(_Z19storeItemsIntoNodesP10RBTreeNodePiS1_i)
        /*002c*/ 	.word	0x00000000


	//----- nvinfo : EIATTR_REGCOUNT
	.align		4
.L_7:
        /*0030*/ 	.byte	0x04, 0x2f
        /*0032*/ 	.short	(.L_9 - .L_8)
	.align		4
.L_8:
        /*0034*/ 	.word	index@(_Z10colorNodesP10RBTreeNodei)
        /*0038*/ 	.word	0x0000000a


	//----- nvinfo : EIATTR_FRAME_SIZE
	.align		4
.L_9:
        /*003c*/ 	.byte	0x04, 0x11
        /*003e*/ 	.short	(.L_11 - .L_10)
	.align		4
.L_10:
        /*0040*/ 	.word	index@(_Z10colorNodesP10RBTreeNodei)
        /*0044*/ 	.word	0x00000000


	//----- nvinfo : EIATTR_MIN_STACK_SIZE
	.align		4
.L_11:
        /*0048*/ 	.byte	0x04, 0x12
        /*004a*/ 	.short	(.L_13 - .L_12)
	.align		4
.L_12:
        /*004c*/ 	.word	index@(_Z10colorNodesP10RBTreeNodei)
        /*0050*/ 	.word	0x00000000


	//----- nvinfo : EIATTR_MIN_STACK_SIZE
	.align		4
.L_13:
        /*0054*/ 	.byte	0x04, 0x12
        /*0056*/ 	.short	(.L_15 - .L_14)
	.align		4
.L_14:
        /*0058*/ 	.word	index@(_Z19storeItemsIntoNodesP10RBTreeNodePiS1_i)
        /*005c*/ 	.word	0x00000000


	//----- nvinfo : EIATTR_MIN_STACK_SIZE
	.align		4
.L_15:
        /*0060*/ 	.byte	0x04, 0x12
        /*0062*/ 	.short	(.L_17 - .L_16)
	.align		4
.L_16:
        /*0064*/ 	.word	index@(_Z20buildEmptyBinaryTreeP10RBTreeNodei)
        /*0068*/ 	.word	0x00000000
.L_17:


//--------------------- .nv.compat                --------------------------
	.section	.nv.compat,"",@"SHT_CUDA_COMPAT_INFO"
	.align	4
        /*0000*/ 	.byte	0x02, 0x09, 0x00, 0x00, 0x02, 0x02, 0x01, 0x00, 0x02, 0x05, 0x05, 0x00, 0x03, 0x07, 0x01, 0x01
        /*0010*/ 	.byte	0x02, 0x03, 0x00, 0x00, 0x02, 0x06, 0x01, 0x00, 0x04, 0x0b, 0x08, 0x00, 0x09, 0x00, 0x00, 0x00
        /*0020*/ 	.byte	0x00, 0x00, 0x00, 0x00


//--------------------- .nv.info._Z10colorNodesP10RBTreeNodei --------------------------
	.section	.nv.info._Z10colorNodesP10RBTreeNodei,"",@"SHT_CUDA_INFO"
	.sectionflags	@""
	.align	4


	//----- nvinfo : EIATTR_CUDA_API_VERSION
	.align		4
        /*0000*/ 	.byte	0x04, 0x37
        /*0002*/ 	.short	(.L_19 - .L_18)
.L_18:
        /*0004*/ 	.word	0x00000082


	//----- nvinfo : EIATTR_KPARAM_INFO
	.align		4
.L_19:
        /*0008*/ 	.byte	0x04, 0x17
        /*000a*/ 	.short	(.L_21 - .L_20)
.L_20:
        /*000c*/ 	.word	0x00000000
        /*0010*/ 	.short	0x0001
        /*0012*/ 	.short	0x0008
        /*0014*/ 	.byte	0x00, 0xf0, 0x11, 0x00


	//----- nvinfo : EIATTR_KPARAM_INFO
	.align		4
.L_21:
        /*0018*/ 	.byte	0x04, 0x17
        /*001a*/ 	.short	(.L_23 - .L_22)
.L_22:
        /*001c*/ 	.word	0x00000000
        /*0020*/ 	.short	0x0000
        /*0022*/ 	.short	0x0000
        /*0024*/ 	.byte	0x00, 0xf5, 0x21, 0x00


	//----- nvinfo : EIATTR_SPARSE_MMA_MASK
	.align		4
.L_23:
        /*0028*/ 	.byte	0x03, 0x50
        /*002a*/ 	.short	0x0000


	//----- nvinfo : EIATTR_MAXREG_COUNT
	.align		4
        /*002c*/ 	.byte	0x03, 0x1b
        /*002e*/ 	.short	0x00ff


	//----- nvinfo : EIATTR_MERCURY_ISA_VERSION
	.align		4
        /*0030*/ 	.byte	0x03, 0x5f
        /*0032*/ 	.short	0x0101


	//----- nvinfo : EIATTR_VRC_CTA_INIT_COUNT
	.align		4
        /*0034*/ 	.byte	0x02, 0x4a
	.zero		1
	.zero		1


	//----- nvinfo : EIATTR_EXIT_INSTR_OFFSETS
	.align		4
        /*0038*/ 	.byte	0x04, 0x1c
        /*003a*/ 	.short	(.L_25 - .L_24)


	//   ....[0]....
.L_24:
        /*003c*/ 	.word	0x00000070


	//   ....[1]....
        /*0040*/ 	.word	0x000000d0


	//----- nvinfo : EIATTR_CBANK_PARAM_SIZE
	.align		4
.L_25:
        /*0044*/ 	.byte	0x03, 0x19
        /*0046*/ 	.short	0x000c


	//----- nvinfo : EIATTR_PARAM_CBANK
	.align		4
        /*0048*/ 	.byte	0x04, 0x0a
        /*004a*/ 	.short	(.L_27 - .L_26)
	.align		4
.L_26:
        /*004c*/ 	.word	index@(.nv.constant0._Z10colorNodesP10RBTreeNodei)
        /*0050*/ 	.short	0x0380
        /*0052*/ 	.short	0x000c


	//----- nvinfo : EIATTR_SW_WAR
	.align		4
.L_27:
        /*0054*/ 	.byte	0x04, 0x36
        /*0056*/ 	.short	(.L_29 - .L_28)
.L_28:
        /*0058*/ 	.word	0x00000008
.L_29:


//--------------------- .nv.info._Z19storeItemsIntoNodesP10RBTreeNodePiS1_i --------------------------
	.section	.nv.info._Z19storeItemsIntoNodesP10RBTreeNodePiS1_i,"",@"SHT_CUDA_INFO"
	.sectionflags	@""
	.align	4


	//----- nvinfo : EIATTR_CUDA_API_VERSION
	.align		4
        /*0000*/ 	.byte	0x04, 0x37
        /*0002*/ 	.short	(.L_31 - .L_30)
.L_30:
        /*0004*/ 	.word	0x00000082


	//----- nvinfo : EIATTR_KPARAM_INFO
	.align		4
.L_31:
        /*0008*/ 	.byte	0x04, 0x17
        /*000a*/ 	.short	(.L_33 - .L_32)
.L_32:
        /*000c*/ 	.word	0x00000000
        /*0010*/ 	.short	0x0003
        /*0012*/ 	.short	0x0018
        /*0014*/ 	.byte	0x00, 0xf0, 0x11, 0x00


	//----- nvinfo : EIATTR_KPARAM_INFO
	.align		4
.L_33:
        /*0018*/ 	.byte	0x04, 0x17
        /*001a*/ 	.short	(.L_35 - .L_34)
.L_34:
        /*001c*/ 	.word	0x00000000
        /*0020*/ 	.short	0x0002
        /*0022*/ 	.short	0x0010
        /*0024*/ 	.byte	0x00, 0xf5, 0x21, 0x00


	//----- nvinfo : EIATTR_KPARAM_INFO
	.align		4
.L_35:
        /*0028*/ 	.byte	0x04, 0x17
        /*002a*/ 	.short	(.L_37 - .L_36)
.L_36:
        /*002c*/ 	.word	0x00000000
        /*0030*/ 	.short	0x0001
        /*0032*/ 	.short	0x0008
        /*0034*/ 	.byte	0x00, 0xf5, 0x21, 0x00


	//----- nvinfo : EIATTR_KPARAM_INFO
	.align		4
.L_37:
        /*0038*/ 	.byte	0x04, 0x17
        /*003a*/ 	.short	(.L_39 - .L_38)
.L_38:
        /*003c*/ 	.word	0x00000000
        /*0040*/ 	.short	0x0000
        /*0042*/ 	.short	0x0000
        /*0044*/ 	.byte	0x00, 0xf5, 0x21, 0x00


	//----- nvinfo : EIATTR_SPARSE_MMA_MASK
	.align		4
.L_39:
        /*0048*/ 	.byte	0x03, 0x50
        /*004a*/ 	.short	0x0000


	//----- nvinfo : EIATTR_MAXREG_COUNT
	.align		4
        /*004c*/ 	.byte	0x03, 0x1b
        /*004e*/ 	.short	0x00ff


	//----- nvinfo : EIATTR_MERCURY_ISA_VERSION
	.align		4
        /*0050*/ 	.byte	0x03, 0x5f
        /*0052*/ 	.short	0x0101


	//----- nvinfo : EIATTR_VRC_CTA_INIT_COUNT
	.align		4
        /*0054*/ 	.byte	0x02, 0x4a
	.zero		1
	.zero		1


	//----- nvinfo : EIATTR_EXIT_INSTR_OFFSETS
	.align		4
        /*0058*/ 	.byte	0x04, 0x1c
        /*005a*/ 	.short	(.L_41 - .L_40)


	//   ....[0]....
.L_40:
        /*005c*/ 	.word	0x00000070


	//   ....[1]....
        /*0060*/ 	.word	0x00000470


	//   ....[2]....
        /*0064*/ 	.word	0x00000530


	//----- nvinfo : EIATTR_CRS_STACK_SIZE
	.align		4
.L_41:
        /*0068*/ 	.byte	0x04, 0x1e
        /*006a*/ 	.short	(.L_43 - .L_42)
.L_42:
        /*006c*/ 	.word	0x00000000


	//----- nvinfo : EIATTR_CBANK_PARAM_SIZE
	.align		4
.L_43:
        /*0070*/ 	.byte	0x03, 0x19
        /*0072*/ 	.short	0x001c


	//----- nvinfo : EIATTR_PARAM_CBANK
	.align		4
        /*0074*/ 	.byte	0x04, 0x0a
        /*0076*/ 	.short	(.L_45 - .L_44)
	.align		4
.L_44:
        /*0078*/ 	.word	index@(.nv.constant0._Z19storeItemsIntoNodesP10RBTreeNodePiS1_i)
        /*007c*/ 	.short	0x0380
        /*007e*/ 	.short	0x001c


	//----- nvinfo : EIATTR_SW_WAR
	.align		4
.L_45:
        /*0080*/ 	.byte	0x04, 0x36
        /*0082*/ 	.short	(.L_47 - .L_46)
.L_46:
        /*0084*/ 	.word	0x00000008
.L_47:


//--------------------- .nv.info._Z20buildEmptyBinaryTreeP10RBTreeNodei --------------------------
	.section	.nv.info._Z20buildEmptyBinaryTreeP10RBTreeNodei,"",@"SHT_CUDA_INFO"
	.sectionflags	@""
	.align	4


	//----- nvinfo : EIATTR_CUDA_API_VERSION
	.align		4
        /*0000*/ 	.byte	0x04, 0x37
        /*0002*/ 	.short	(.L_49 - .L_48)
.L_48:
        /*0004*/ 	.word	0x00000082


	//----- nvinfo : EIATTR_KPARAM_INFO
	.align		4
.L_49:
        /*0008*/ 	.byte	0x04, 0x17
        /*000a*/ 	.short	(.L_51 - .L_50)
.L_50:
        /*000c*/ 	.word	0x00000000
        /*0010*/ 	.short	0x0001
        /*0012*/ 	.short	0x0008
        /*0014*/ 	.byte	0x00, 0xf0, 0x11, 0x00


	//----- nvinfo : EIATTR_KPARAM_INFO
	.align		4
.L_51:
        /*0018*/ 	.byte	0x04, 0x17
        /*001a*/ 	.short	(.L_53 - .L_52)
.L_52:
        /*001c*/ 	.word	0x00000000
        /*0020*/ 	.short	0x0000
        /*0022*/ 	.short	0x0000
        /*0024*/ 	.byte	0x00, 0xf5, 0x21, 0x00


	//----- nvinfo : EIATTR_SPARSE_MMA_MASK
	.align		4
.L_53:
        /*0028*/ 	.byte	0x03, 0x50
        /*002a*/ 	.short	0x0000


	//----- nvinfo : EIATTR_MAXREG_COUNT
	.align		4
        /*002c*/ 	.byte	0x03, 0x1b
        /*002e*/ 	.short	0x00ff


	//----- nvinfo : EIATTR_MERCURY_ISA_VERSION
	.align		4
        /*0030*/ 	.byte	0x03, 0x5f
        /*0032*/ 	.short	0x0101


	//----- nvinfo : EIATTR_VRC_CTA_INIT_COUNT
	.align		4
        /*0034*/ 	.byte	0x02, 0x4a
	.zero		1
	.zero		1


	//----- nvinfo : EIATTR_EXIT_INSTR_OFFSETS
	.align		4
        /*0038*/ 	.byte	0x04, 0x1c
        /*003a*/ 	.short	(.L_55 - .L_54)


	//   ....[0]....
.L_54:
        /*003c*/ 	.word	0x00000070


	//   ....[1]....
        /*0040*/ 	.word	0x00000270


	//----- nvinfo : EIATTR_CBANK_PARAM_SIZE
	.align		4
.L_55:
        /*0044*/ 	.byte	0x03, 0x19
        /*0046*/ 	.short	0x000c


	//----- nvinfo : EIATTR_PARAM_CBANK
	.align		4
        /*0048*/ 	.byte	0x04, 0x0a
        /*004a*/ 	.short	(.L_57 - .L_56)
	.align		4
.L_56:
        /*004c*/ 	.word	index@(.nv.constant0._Z20buildEmptyBinaryTreeP10RBTreeNodei)
        /*0050*/ 	.short	0x0380
        /*0052*/ 	.short	0x000c


	//----- nvinfo : EIATTR_SW_WAR
	.align		4
.L_57:
        /*0054*/ 	.byte	0x04, 0x36
        /*0056*/ 	.short	(.L_59 - .L_58)
.L_58:
        /*0058*/ 	.word	0x00000008
.L_59:


//--------------------- .nv.callgraph             --------------------------
	.section	.nv.callgraph,"",@"SHT_CUDA_CALLGRAPH"
	.align	4
	.sectionentsize	8
	.align		4
        /*0000*/ 	.word	0x00000000
	.align		4
        /*0004*/ 	.word	0xffffffff
	.align		4
        /*0008*/ 	.word	0x00000000
	.align		4
        /*000c*/ 	.word	0xfffffffe
	.align		4
        /*0010*/ 	.word	0x00000000
	.align		4
        /*0014*/ 	.word	0xfffffffd
	.align		4
        /*0018*/ 	.word	0x00000000
	.align		4
        /*001c*/ 	.word	0xfffffffc


//--------------------- .text._Z10colorNodesP10RBTreeNodei --------------------------
	.section	.text._Z10colorNodesP10RBTreeNodei,"ax",@progbits
	.align	128
        .global         _Z10colorNodesP10RBTreeNodei
        .type           _Z10colorNodesP10RBTreeNodei,@function
        .size           _Z10colorNodesP10RBTreeNodei,(.L_x_8 - _Z10colorNodesP10RBTreeNodei)
        .other          _Z10colorNodesP10RBTreeNodei,@"STO_CUDA_ENTRY STV_DEFAULT"
_Z10colorNodesP10RBTreeNodei:
.text._Z10colorNodesP10RBTreeNodei:
[----:B------:R-:W-:Y:S01]  /*0000*/  LDC R1, c[0x0][0x37c] ;  /* 0x0000df00ff017b82 */ /* 0x000fe20000000800 */
[----:B------:R-:W0:Y:S07]  /*0010*/  S2R R5, SR_TID.X ;  /* 0x0000000000057919 */ /* 0x000e2e0000002100 */
[----:B------:R-:W0:Y:S01]  /*0020*/  S2UR UR4, SR_CTAID.X ;  /* 0x00000000000479c3 */ /* 0x000e220000002500 */
[----:B------:R-:W1:Y:S07]  /*0030*/  LDCU UR5, c[0x0][0x388] ;  /* 0x00007100ff0577ac */ /* 0x000e6e0008000800 */
[----:B------:R-:W0:Y:S02]  /*0040*/  LDC R0, c[0x0][0x360] ;  /* 0x0000d800ff007b82 */ /* 0x000e240000000800 */
[----:B0-----:R-:W-:-:S05]  /*0050*/  IMAD R5, R0, UR4, R5 ;  /* 0x0000000400057c24 */ /* 0x001fca000f8e0205 */
[----:B-1----:R-:W-:-:S13]  /*0060*/  ISETP.GE.AND P0, PT, R5, UR5, PT ;  /* 0x0000000505007c0c */ /* 0x002fda000bf06270 */
[----:B------:R-:W-:Y:S05]  /*0070*/  @P0 EXIT ;  /* 0x000000000000094d */ /* 0x000fea0003800000 */
[----:B------:R-:W0:Y:S01]  /*0080*/  LDC.64 R2, c[0x0][0x380] ;  /* 0x0000e000ff027b82 */ /* 0x000e220000000a00 */
[----:B------:R-:W1:Y:S01]  /*0090*/  LDCU.64 UR4, c[0x0][0x358] ;  /* 0x00006b00ff0477ac */ /* 0x000e620008000a00 */
[C---:B------:R-:W-:Y:S01]  /*00a0*/  LOP3.LUT R7, R5.reuse, 0x1, RZ, 0xc, !PT ;  /* 0x0000000105077812 */ /* 0x040fe200078e0cff */
[----:B0-----:R-:W-:-:S05]  /*00b0*/  IMAD.WIDE R2, R5, 0x28, R2 ;  /* 0x0000002805027825 */ /* 0x001fca00078e0202 */
[----:B-1----:R-:W-:Y:S01]  /*00c0*/  STG.E.U8 desc[UR4][R2.64+0x8], R7 ;  /* 0x0000080702007986 */ /* 0x002fe2000c101104 */
[----:B------:R-:W-:Y:S05]  /*00d0*/  EXIT ;  /* 0x000000000000794d */ /* 0x000fea0003800000 */
.L_x_0:
[----:B------:R-:W-:-:S00]  /*00e0*/  BRA `(.L_x_0) ;  /* 0xfffffffc00fc7947 */ /* 0x000fc0000383ffff */
[----:B------:R-:W-:-:S00]  /*00f0*/  NOP ;  /* 0x0000000000007918 */ /* 0x000fc00000000000 */
        /* <DEDUP_REMOVED lines=8> */
.L_x_8:


//--------------------- .text._Z19storeItemsIntoNodesP10RBTreeNodePiS1_i --------------------------
	.section	.text._Z19storeItemsIntoNodesP10RBTreeNodePiS1_i,"ax",@progbits
	.align	128
        .global         _Z19storeItemsIntoNodesP10RBTreeNodePiS1_i
        .type           _Z19storeItemsIntoNodesP10RBTreeNodePiS1_i,@function
        .size           _Z19storeItemsIntoNodesP10RBTreeNodePiS1_i,(.L_x_9 - _Z19storeItemsIntoNodesP10RBTreeNodePiS1_i)
        .other          _Z19storeItemsIntoNodesP10RBTreeNodePiS1_i,@"STO_CUDA_ENTRY STV_DEFAULT"
_Z19storeItemsIntoNodesP10RBTreeNodePiS1_i:
.text._Z19storeItemsIntoNodesP10RBTreeNodePiS1_i:
        /* <DEDUP_REMOVED lines=8> */
[----:B------:R-:W-:Y:S01]  /*0080*/  VIADD R2, R0, 0x1 ;  /* 0x0000000100027836 */ /* 0x000fe20000000000 */
[----:B------:R-:W-:Y:S01]  /*0090*/  BSSY.RECONVERGENT B0, `(.L_x_1) ;  /* 0x000000a000007945 */ /* 0x000fe20003800200 */
[----:B------:R-:W-:-:S03]  /*00a0*/  IMAD.MOV.U32 R4, RZ, RZ, RZ ;  /* 0x000000ffff047224 */ /* 0x000fc600078e00ff */
[----:B------:R-:W-:-:S13]  /*00b0*/  ISETP.GE.U32.AND P0, PT, R2, 0x2, PT ;  /* 0x000000020200780c */ /* 0x000fda0003f06070 */
[----:B------:R-:W-:Y:S05]  /*00c0*/  @!P0 BRA `(.L_x_2) ;  /* 0x0000000000188947 */ /* 0x000fea0003800000 */
[----:B------:R-:W-:Y:S02]  /*00d0*/  IMAD.MOV.U32 R4, RZ, RZ, RZ ;  /* 0x000000ffff047224 */ /* 0x000fe400078e00ff */
[----:B------:R-:W-:-:S07]  /*00e0*/  IMAD.MOV.U32 R3, RZ, RZ, R2 ;  /* 0x000000ffff037224 */ /* 0x000fce00078e0002 */
.L_x_3:
[----:B------:R-:W-:Y:S01]  /*00f0*/  SHF.R.S32.HI R3, RZ, 0x1, R3 ;  /* 0x00000001ff037819 */ /* 0x000fe20000011403 */
[----:B------:R-:W-:-:S03]  /*0100*/  VIADD R4, R4, 0x1 ;  /* 0x0000000104047836 */ /* 0x000fc60000000000 */
[----:B------:R-:W-:-:S13]  /*0110*/  ISETP.GE.U32.AND P0, PT, R3, 0x2, PT ;  /* 0x000000020300780c */ /* 0x000fda0003f06070 */
[----:B------:R-:W-:Y:S05]  /*0120*/  @P0 BRA `(.L_x_3) ;  /* 0xfffffffc00f00947 */ /* 0x000fea000383ffff */
.L_x_2:
[----:B------:R-:W-:Y:S05]  /*0130*/  BSYNC.RECONVERGENT B0 ;  /* 0x0000000000007941 */ /* 0x000fea0003800200 */
.L_x_1:
[----:B------:R-:W0:Y:S01]  /*0140*/  LDCU UR6, c[0x0][0x398] ;  /* 0x00007300ff0677ac */ /* 0x000e220008000800 */
[----:B------:R-:W-:Y:S01]  /*0150*/  IMAD.MOV.U32 R3, RZ, RZ, 0x1 ;  /* 0x00000001ff037424 */ /* 0x000fe200078e00ff */
[----:B------:R-:W-:Y:S01]  /*0160*/  UMOV UR4, URZ ;  /* 0x000000ff00047c82 */ /* 0x000fe20008000000 */
[----:B0-----:R-:W-:-:S09]  /*0170*/  UISETP.GE.U32.AND UP0, UPT, UR6, 0x2, UPT ;  /* 0x000000020600788c */ /* 0x001fd2000bf06070 */
[----:B------:R-:W-:Y:S05]  /*0180*/  BRA.U !UP0, `(.L_x_4) ;  /* 0x0000000108187547 */ /* 0x000fea000b800000 */
[----:B------:R-:W0:Y:S01]  /*0190*/  LDCU UR5, c[0x0][0x398] ;  /* 0x00007300ff0577ac */ /* 0x000e220008000800 */
[----:B------:R-:W-:-:S05]  /*01a0*/  UMOV UR4, URZ ;  /* 0x000000ff00047c82 */ /* 0x000fca0008000000 */
.L_x_5:
[----:B0-----:R-:W-:Y:S02]  /*01b0*/  USHF.R.S32.HI UR5, URZ, 0x1, UR5 ;  /* 0x00000001ff057899 */ /* 0x001fe40008011405 */
[----:B------:R-:W-:Y:S02]  /*01c0*/  UIADD3 UR4, UPT, UPT, UR4, 0x1, URZ ;  /* 0x0000000104047890 */ /* 0x000fe4000fffe0ff */
[----:B------:R-:W-:-:S09]  /*01d0*/  UISETP.GT.U32.AND UP0, UPT, UR5, 0x1, UPT ;  /* 0x000000010500788c */ /* 0x000fd2000bf04070 */
[----:B------:R-:W-:Y:S05]  /*01e0*/  BRA.U UP0, `(.L_x_5) ;  /* 0xfffffffd00f07547 */ /* 0x000fea000b83ffff */
.L_x_4:
[----:B------:R-:W-:Y:S01]  /*01f0*/  SHF.L.U32 R10, R3, R4, RZ ;  /* 0x00000004030a7219 */ /* 0x000fe200000006ff */
[----:B------:R-:W-:-:S03]  /*0200*/  IMAD.MOV.U32 R7, RZ, RZ, -0x1 ;  /* 0xffffffffff077424 */ /* 0x000fc600078e00ff */
[----:B------:R-:W-:Y:S02]  /*0210*/  IABS R8, R10 ;  /* 0x0000000a00087213 */ /* 0x000fe40000000000 */
[----:B------:R-:W-:Y:S02]  /*0220*/  SHF.L.U32 R5, R7, R4, RZ ;  /* 0x0000000407057219 */ /* 0x000fe400000006ff */
[----:B------:R-:W0:Y:S03]  /*0230*/  I2F.RP R6, R8 ;  /* 0x0000000800067306 */ /* 0x000e260000209400 */
[----:B------:R-:W-:Y:S01]  /*0240*/  IMAD.IADD R5, R2, 0x1, R5 ;  /* 0x0000000102057824 */ /* 0x000fe200078e0205 */
[----:B------:R-:W-:-:S04]  /*0250*/  IABS R2, R10 ;  /* 0x0000000a00027213 */ /* 0x000fc80000000000 */
[----:B------:R-:W-:-:S04]  /*0260*/  LEA R5, R5, 0x1, 0x1 ;  /* 0x0000000105057811 */ /* 0x000fc800078e08ff */
[----:B------:R-:W-:Y:S01]  /*0270*/  SHF.L.U32 R5, R5, UR4, RZ ;  /* 0x0000000405057c19 */ /* 0x000fe200080006ff */
[----:B0-----:R-:W0:Y:S03]  /*0280*/  MUFU.RCP R6, R6 ;  /* 0x0000000600067308 */ /* 0x001e260000001000 */
[----:B------:R-:W-:Y:S02]  /*0290*/  IABS R4, R5 ;  /* 0x0000000500047213 */ /* 0x000fe40000000000 */
[----:B------:R-:W-:-:S04]  /*02a0*/  LOP3.LUT R5, R5, R10, RZ, 0x3c, !PT ;  /* 0x0000000a05057212 */ /* 0x000fc800078e3cff */
[----:B------:R-:W-:Y:S02]  /*02b0*/  ISETP.GE.AND P1, PT, R5, RZ, PT ;  /* 0x000000ff0500720c */ /* 0x000fe40003f26270 */
[----:B------:R-:W-:Y:S02]  /*02c0*/  SHF.L.U32 R5, R7, UR4, RZ ;  /* 0x0000000407057c19 */ /* 0x000fe400080006ff */
[----:B0-----:R-:W-:Y:S01]  /*02d0*/  IADD3 R3, PT, PT, R6, 0xffffffe, RZ ;  /* 0x0ffffffe06037810 */ /* 0x001fe20007ffe0ff */
[----:B------:R-:W-:Y:S02]  /*02e0*/  IMAD.MOV R6, RZ, RZ, -R2 ;  /* 0x000000ffff067224 */ /* 0x000fe400078e0a02 */
[----:B------:R-:W-:-:S03]  /*02f0*/  HFMA2 R2, -RZ, RZ, 0, 0 ;  /* 0x00000000ff027431 */ /* 0x000fc600000001ff */
[----:B------:R-:W0:Y:S02]  /*0300*/  F2I.FTZ.U32.TRUNC.NTZ R3, R3 ;  /* 0x0000000300037305 */ /* 0x000e24000021f000 */
[----:B0-----:R-:W-:-:S04]  /*0310*/  IMAD.MOV R9, RZ, RZ, -R3 ;  /* 0x000000ffff097224 */ /* 0x001fc800078e0a03 */
[----:B------:R-:W-:-:S04]  /*0320*/  IMAD R9, R9, R8, RZ ;  /* 0x0000000809097224 */ /* 0x000fc800078e02ff */
[----:B------:R-:W-:-:S04]  /*0330*/  IMAD.HI.U32 R2, R3, R9, R2 ;  /* 0x0000000903027227 */ /* 0x000fc800078e0002 */
[----:B------:R-:W-:Y:S02]  /*0340*/  IMAD.MOV.U32 R3, RZ, RZ, R4 ;  /* 0x000000ffff037224 */ /* 0x000fe400078e0004 */
[----:B------:R-:W-:Y:S02]  /*0350*/  IMAD.MOV.U32 R4, RZ, RZ, R6 ;  /* 0x000000ffff047224 */ /* 0x000fe400078e0006 */
[----:B------:R-:W-:-:S04]  /*0360*/  IMAD.HI.U32 R2, R2, R3, RZ ;  /* 0x0000000302027227 */ /* 0x000fc800078e00ff */
[----:B------:R-:W-:-:S05]  /*0370*/  IMAD R3, R2, R4, R3 ;  /* 0x0000000402037224 */ /* 0x000fca00078e0203 */
[----:B------:R-:W-:-:S13]  /*0380*/  ISETP.GT.U32.AND P2, PT, R8, R3, PT ;  /* 0x000000030800720c */ /* 0x000fda0003f44070 */
[----:B------:R-:W-:Y:S02]  /*0390*/  @!P2 IMAD.IADD R3, R3, 0x1, -R8 ;  /* 0x000000010303a824 */ /* 0x000fe400078e0a08 */
[----:B------:R-:W-:Y:S01]  /*03a0*/  @!P2 VIADD R2, R2, 0x1 ;  /* 0x000000010202a836 */ /* 0x000fe20000000000 */
[----:B------:R-:W-:Y:S02]  /*03b0*/  ISETP.NE.AND P2, PT, R10, RZ, PT ;  /* 0x000000ff0a00720c */ /* 0x000fe40003f45270 */
[----:B------:R-:W-:-:S13]  /*03c0*/  ISETP.GE.U32.AND P0, PT, R3, R8, PT ;  /* 0x000000080300720c */ /* 0x000fda0003f06070 */
[----:B------:R-:W-:-:S05]  /*03d0*/  @P0 IADD3 R2, PT, PT, R2, 0x1, RZ ;  /* 0x0000000102020810 */ /* 0x000fca0007ffe0ff */
[----:B------:R-:W-:Y:S01]  /*03e0*/  @!P1 IMAD.MOV R2, RZ, RZ, -R2 ;  /* 0x000000ffff029224 */ /* 0x000fe200078e0a02 */
[----:B------:R-:W-:-:S04]  /*03f0*/  @!P2 LOP3.LUT R2, RZ, R10, RZ, 0x33, !PT ;  /* 0x0000000aff02a212 */ /* 0x000fc800078e33ff */
[C---:B------:R-:W-:Y:S02]  /*0400*/  LEA.HI R3, R2.reuse, R2, RZ, 0x1 ;  /* 0x0000000202037211 */ /* 0x040fe400078f08ff */
[----:B------:R-:W-:Y:S02]  /*0410*/  IADD3 R4, PT, PT, R2, UR6, R5 ;  /* 0x0000000602047c10 */ /* 0x000fe4000fffe005 */
[----:B------:R-:W-:-:S04]  /*0420*/  SHF.R.S32.HI R3, RZ, 0x1, R3 ;  /* 0x00000001ff037819 */ /* 0x000fc80000011403 */
[----:B------:R-:W-:-:S04]  /*0430*/  IADD3 R3, PT, PT, R4, 0x1, -R3 ;  /* 0x0000000104037810 */ /* 0x000fc80007ffe803 */
[----:B------:R-:W-:-:S05]  /*0440*/  VIMNMX R9, PT, PT, R2, R3, PT ;  /* 0x0000000302097248 */ /* 0x000fca0003fe0100 */
[----:B------:R-:W-:-:S05]  /*0450*/  VIADD R2, R9, 0xfffffffe ;  /* 0xfffffffe09027836 */ /* 0x000fca0000000000 */
[----:B------:R-:W-:-:S13]  /*0460*/  ISETP.GE.AND P0, PT, R2, UR6, PT ;  /* 0x0000000602007c0c */ /* 0x000fda000bf06270 */
[----:B------:R-:W-:Y:S05]  /*0470*/  @P0 EXIT ;  /* 0x000000000000094d */ /* 0x000fea0003800000 */
[----:B------:R-:W0:Y:S01]  /*0480*/  LDC.64 R2, c[0x0][0x388] ;  /* 0x0000e200ff027b82 */ /* 0x000e220000000a00 */
[----:B------:R-:W1:Y:S07]  /*0490*/  LDCU.64 UR4, c[0x0][0x358] ;  /* 0x00006b00ff0477ac */ /* 0x000e6e0008000a00 */
[----:B------:R-:W2:Y:S08]  /*04a0*/  LDC.64 R4, c[0x0][0x380] ;  /* 0x0000e000ff047b82 */ /* 0x000eb00000000a00 */
[----:B------:R-:W3:Y:S01]  /*04b0*/  LDC.64 R6, c[0x0][0x390] ;  /* 0x0000e400ff067b82 */ /* 0x000ee20000000a00 */
[----:B0-----:R-:W-:-:S06]  /*04c0*/  IMAD.WIDE R2, R9, 0x4, R2 ;  /* 0x0000000409027825 */ /* 0x001fcc00078e0202 */
[----:B-1----:R-:W4:Y:S01]  /*04d0*/  LDG.E R3, desc[UR4][R2.64+-0x4] ;  /* 0xfffffc0402037981 */ /* 0x002f22000c1e1900 */
[----:B--2---:R-:W-:-:S04]  /*04e0*/  IMAD.WIDE R4, R0, 0x28, R4 ;  /* 0x0000002800047825 */ /* 0x004fc800078e0204 */
[----:B---3--:R-:W-:Y:S01]  /*04f0*/  IMAD.WIDE R6, R9, 0x4, R6 ;  /* 0x0000000409067825 */ /* 0x008fe200078e0206 */
[----:B----4-:R-:W-:Y:S05]  /*0500*/  STG.E desc[UR4][R4.64], R3 ;  /* 0x0000000304007986 */ /* 0x010fea000c101904 */
[----:B------:R-:W2:Y:S04]  /*0510*/  LDG.E R7, desc[UR4][R6.64+-0x4] ;  /* 0xfffffc0406077981 */ /* 0x000ea8000c1e1900 */
[----:B--2---:R-:W-:Y:S01]  /*0520*/  STG.E desc[UR4][R4.64+0x4], R7 ;  /* 0x0000040704007986 */ /* 0x004fe2000c101904 */
[----:B------:R-:W-:Y:S05]  /*0530*/  EXIT ;  /* 0x000000000000794d */ /* 0x000fea0003800000 */
.L_x_6:
        /* <DEDUP_REMOVED lines=12> */
.L_x_9:


//--------------------- .text._Z20buildEmptyBinaryTreeP10RBTreeNodei --------------------------
	.section	.text._Z20buildEmptyBinaryTreeP10RBTreeNodei,"ax",@progbits
	.align	128
        .global         _Z20buildEmptyBinaryTreeP10RBTreeNodei
        .type           _Z20buildEmptyBinaryTreeP10RBTreeNodei,@function
        .size           _Z20buildEmptyBinaryTreeP10RBTreeNodei,(.L_x_10 - _Z20buildEmptyBinaryTreeP10RBTreeNodei)
        .other          _Z20buildEmptyBinaryTreeP10RBTreeNodei,@"STO_CUDA_ENTRY STV_DEFAULT"
_Z20buildEmptyBinaryTreeP10RBTreeNodei:
.text._Z20buildEmptyBinaryTreeP10RBTreeNodei:
        /* <DEDUP_REMOVED lines=9> */
[C---:B------:R-:W-:Y:S01]  /*0090*/  IMAD.SHL.U32 R7, R11.reuse, 0x2, RZ ;  /* 0x000000020b077824 */ /* 0x040fe200078e00ff */
[----:B------:R-:W-:Y:S01]  /*00a0*/  ISETP.NE.AND P2, PT, R11, RZ, PT ;  /* 0x000000ff0b00720c */ /* 0x000fe20003f45270 */
[----:B------:R-:W1:Y:S01]  /*00b0*/  LDCU.64 UR4, c[0x0][0x358] ;  /* 0x00006b00ff0477ac */ /* 0x000e620008000a00 */
[----:B------:R-:W-:Y:S02]  /*00c0*/  IMAD.MOV.U32 R12, RZ, RZ, RZ ;  /* 0x000000ffff0c7224 */ /* 0x000fe400078e00ff */
[----:B------:R-:W-:Y:S02]  /*00d0*/  HFMA2 R17, -RZ, RZ, 0, 0 ;  /* 0x00000000ff117431 */ /* 0x000fe400000001ff */
[C---:B------:R-:W-:Y:S01]  /*00e0*/  VIADD R0, R7.reuse, 0x1 ;  /* 0x0000000107007836 */ /* 0x040fe20000000000 */
[----:B------:R-:W-:Y:S01]  /*00f0*/  IADD3 R4, PT, PT, R7, 0x2, RZ ;  /* 0x0000000207047810 */ /* 0x000fe20007ffe0ff */
[----:B------:R-:W-:Y:S01]  /*0100*/  IMAD.MOV.U32 R10, RZ, RZ, RZ ;  /* 0x000000ffff0a7224 */ /* 0x000fe200078e00ff */
[----:B------:R-:W-:-:S02]  /*0110*/  CS2R R8, SRZ ;  /* 0x0000000000087805 */ /* 0x000fc4000001ff00 */
[----:B------:R-:W-:Y:S02]  /*0120*/  MOV R15, RZ ;  /* 0x000000ff000f7202 */ /* 0x000fe40000000f00 */
[----:B------:R-:W-:Y:S02]  /*0130*/  ISETP.GE.AND P0, PT, R0, UR6, PT ;  /* 0x0000000600007c0c */ /* 0x000fe4000bf06270 */
[----:B------:R-:W-:Y:S01]  /*0140*/  ISETP.GE.AND P1, PT, R4, UR6, PT ;  /* 0x0000000604007c0c */ /* 0x000fe2000bf26270 */
[----:B------:R-:W-:-:S05]  /*0150*/  @P2 VIADD R0, R11, 0xffffffff ;  /* 0xffffffff0b002836 */ /* 0x000fca0000000000 */
[----:B------:R-:W-:Y:S01]  /*0160*/  @P2 LEA.HI R0, R0, R0, RZ, 0x1 ;  /* 0x0000000000002211 */ /* 0x000fe200078f08ff */
[----:B0-----:R-:W-:-:S03]  /*0170*/  IMAD.WIDE R6, R7, 0x28, R2 ;  /* 0x0000002807067825 */ /* 0x001fc600078e0202 */
[----:B------:R-:W-:Y:S01]  /*0180*/  @P2 SHF.R.S32.HI R13, RZ, 0x1, R0 ;  /* 0x00000001ff0d2819 */ /* 0x000fe20000011400 */
[--C-:B------:R-:W-:Y:S01]  /*0190*/  IMAD.WIDE R4, R11, 0x28, R2.reuse ;  /* 0x000000280b047825 */ /* 0x100fe200078e0202 */
[C---:B------:R-:W-:Y:S02]  /*01a0*/  @!P0 IADD3 R12, P3, PT, R6.reuse, 0x28, RZ ;  /* 0x00000028060c8810 */ /* 0x040fe40007f7e0ff */
[----:B------:R-:W-:Y:S01]  /*01b0*/  @!P1 IADD3 R10, P4, PT, R6, 0x50, RZ ;  /* 0x00000050060a9810 */ /* 0x000fe20007f9e0ff */
[----:B------:R-:W-:Y:S01]  /*01c0*/  @P2 IMAD.WIDE R8, R13, 0x28, R2 ;  /* 0x000000280d082825 */ /* 0x000fe200078e0202 */
[----:B-1----:R-:W-:Y:S02]  /*01d0*/  STG.E desc[UR4][R4.64], R11 ;  /* 0x0000000b04007986 */ /* 0x002fe4000c101904 */
[----:B------:R-:W-:Y:S01]  /*01e0*/  @!P1 IADD3.X R15, PT, PT, RZ, R7, RZ, P4, !PT ;  /* 0x00000007ff0f9210 */ /* 0x000fe200027fe4ff */
[----:B------:R-:W-:Y:S01]  /*01f0*/  @!P0 IMAD.X R17, RZ, RZ, R7, P3 ;  /* 0x000000ffff118224 */ /* 0x000fe200018e0607 */
[----:B------:R-:W-:Y:S01]  /*0200*/  STG.E.64 desc[UR4][R4.64+0x20], R8 ;  /* 0x0000200804007986 */ /* 0x000fe2000c101b04 */
[----:B------:R-:W-:-:S03]  /*0210*/  IMAD.MOV.U32 R2, RZ, RZ, R12 ;  /* 0x000000ffff027224 */ /* 0x000fc600078e000c */
[----:B------:R-:W-:-:S05]  /*0220*/  MOV R3, R17 ;  /* 0x0000001100037202 */ /* 0x000fca0000000f00 */
[----:B------:R0:W-:Y:S02]  /*0230*/  STG.E.64 desc[UR4][R4.64+0x10], R2 ;  /* 0x0000100204007986 */ /* 0x0001e4000c101b04 */
[----:B0-----:R-:W-:Y:S01]  /*0240*/  IMAD.MOV.U32 R2, RZ, RZ, R10 ;  /* 0x000000ffff027224 */ /* 0x001fe200078e000a */
[----:B------:R-:W-:-:S05]  /*0250*/  MOV R3, R15 ;  /* 0x0000000f00037202 */ /* 0x000fca0000000f00 */
[----:B------:R-:W-:Y:S01]  /*0260*/  STG.E.64 desc[UR4][R4.64+0x18], R2 ;  /* 0x0000180204007986 */ /* 0x000fe2000c101b04 */
[----:B------:R-:W-:Y:S05]  /*0270*/  EXIT ;  /* 0x000000000000794d */ /* 0x000fea0003800000 */
.L_x_7:
        /* <DEDUP_REMOVED lines=16> */
.L_x_10:


//--------------------- .nv.shared.reserved.0     --------------------------
	.section	.nv.shared.reserved.0,"aw",@nobits
	.weak		__nv_reservedSMEM_offset_0_alias
	.size		__nv_reservedSMEM_offset_0_alias, 0, 64
	.other		__nv_reservedSMEM_offset_0_alias,@"STO_CUDA_RESERVED_SHARED STV_DEFAULT"
__nv_reservedSMEM_offset_0_alias:
	.zero		0
	.zero		64


//--------------------- .nv.constant0._Z10colorNodesP10RBTreeNodei --------------------------
	.section	.nv.constant0._Z10colorNodesP10RBTreeNodei,"a",@progbits
	.sectionflags	@""
	.align	4
.nv.constant0._Z10colorNodesP10RBTreeNodei:
	.zero		908


//--------------------- .nv.constant0._Z19storeItemsIntoNodesP10RBTreeNodePiS1_i --------------------------
	.section	.nv.constant0._Z19storeItemsIntoNodesP10RBTreeNodePiS1_i,"a",@progbits
	.sectionflags	@""
	.align	4
.nv.constant0._Z19storeItemsIntoNodesP10RBTreeNodePiS1_i:
	.zero		924


//--------------------- .nv.constant0._Z20buildEmptyBinaryTreeP10RBTreeNodei --------------------------
	.section	.nv.constant0._Z20buildEmptyBinaryTreeP10RBTreeNodei,"a",@progbits
	.sectionflags	@""
	.align	4
.nv.constant0._Z20buildEmptyBinaryTreeP10RBTreeNodei:
	.zero		908


//--------------------- SYMBOLS --------------------------

	.type		.nv.reservedSmem.offset0,@object
	.size		.nv.reservedSmem.offset0,0x4
